//
// Generated by NVIDIA NVVM Compiler
//
// Compiler Build ID: CL-36424714
// Cuda compilation tools, release 13.0, V13.0.88
// Based on NVVM 20.0.0
//

.version 9.0
.target sm_100
.address_size 64

	// .globl	_Z4mudav

.visible .entry _Z4mudav()
{


	ret;

}


// ===== COMPILED SASS (sm_100) =====

	.target	sm_100

	.elftype	@"ET_EXEC"


//--------------------- .note.nv.tkinfo           --------------------------
	.section	.note.nv.tkinfo,"",@"SHT_NOTE"
	.sectionflags	@"SHF_NOTE_NV_TKINFO"
	.tkinfo
        /*0018*/ 	.word	0x00000002
        /*0030*/ 	.string	""
        /*0030*/ 	.string	"ptxas"
        /*0030*/ 	.string	"Cuda compilation tools, release 13.0, V13.0.88"
        /*0030*/ 	.string	"Build cuda_13.0.r13.0/compiler.36424714_0"
        /*0030*/ 	.string	"-arch sm_100 -m 64 "



//--------------------- .note.nv.cuinfo           --------------------------
	.section	.note.nv.cuinfo,"",@"SHT_NOTE"
	.sectionflags	@"SHF_NOTE_NV_CUINFO"
        /*0018*/ 	.short	0x0002
        /*001a*/ 	.short	0x0064
        /*001c*/ 	.short	0x0082
	.zero		2


//--------------------- .nv.info                  --------------------------
	.section	.nv.info,"",@"SHT_CUDA_INFO"
	.align	4


	//----- nvinfo : EIATTR_REGCOUNT
	.align		4
        /*0000*/ 	.byte	0x04, 0x2f
        /*0002*/ 	.short	(.L_1 - .L_0)
	.align		4
.L_0:
        /*0004*/ 	.word	index@(_Z4mudav)
        /*0008*/ 	.word	0x00000004


	//----- nvinfo : EIATTR_FRAME_SIZE
	.align		4
.L_1:
        /*000c*/ 	.byte	0x04, 0x11
        /*000e*/ 	.short	(.L_3 - .L_2)
	.align		4
.L_2:
        /*0010*/ 	.word	index@(_Z4mudav)
        /*0014*/ 	.word	0x00000000


	//----- nvinfo : EIATTR_MIN_STACK_SIZE
	.align		4
.L_3:
        /*0018*/ 	.byte	0x04, 0x12
        /*001a*/ 	.short	(.L_5 - .L_4)
	.align		4
.L_4:
        /*001c*/ 	.word	index@(_Z4mudav)
        /*0020*/ 	.word	0x00000000
.L_5:


//--------------------- .nv.compat                --------------------------
	.section	.nv.compat,"",@"SHT_CUDA_COMPAT_INFO"
	.align	4
        /*0000*/ 	.byte	0x02, 0x09, 0x00, 0x00, 0x02, 0x02, 0x01, 0x00, 0x02, 0x05, 0x05, 0x00, 0x03, 0x07, 0x01, 0x01
        /*0010*/ 	.byte	0x02, 0x03, 0x00, 0x00, 0x02, 0x06, 0x01, 0x00, 0x04, 0x0b, 0x08, 0x00, 0x09, 0x00, 0x00, 0x00
        /*0020*/ 	.byte	0x00, 0x00, 0x00, 0x00


//--------------------- .nv.info._Z4mudav         --------------------------
	.section	.nv.info._Z4mudav,"",@"SHT_CUDA_INFO"
	.sectionflags	@""
	.align	4


	//----- nvinfo : EIATTR_CUDA_API_VERSION
	.align		4
        /*0000*/ 	.byte	0x04, 0x37
        /*0002*/ 	.short	(.L_7 - .L_6)
.L_6:
        /*0004*/ 	.word	0x00000082


	//----- nvinfo : EIATTR_SPARSE_MMA_MASK
	.align		4
.L_7:
        /*0008*/ 	.byte	0x03, 0x50
        /*000a*/ 	.short	0x0000


	//----- nvinfo : EIATTR_MAXREG_COUNT
	.align		4
        /*000c*/ 	.byte	0x03, 0x1b
        /*000e*/ 	.short	0x00ff


	//----- nvinfo : EIATTR_MERCURY_ISA_VERSION
	.align		4
        /*0010*/ 	.byte	0x03, 0x5f
        /*0012*/ 	.short	0x0101


	//----- nvinfo : EIATTR_VRC_CTA_INIT_COUNT
	.align		4
        /*0014*/ 	.byte	0x02, 0x4a
	.zero		1
	.zero		1


	//----- nvinfo : EIATTR_EXIT_INSTR_OFFSETS
	.align		4
        /*0018*/ 	.byte	0x04, 0x1c
        /*001a*/ 	.short	(.L_9 - .L_8)


	//   ....[0]....
.L_8:
        /*001c*/ 	.word	0x00000010


	//----- nvinfo : EIATTR_SW_WAR
	.align		4
.L_9:
        /*0020*/ 	.byte	0x04, 0x36
        /*0022*/ 	.short	(.L_11 - .L_10)
.L_10:
        /*0024*/ 	.word	0x00000008
.L_11:


//--------------------- .nv.callgraph             --------------------------
	.section	.nv.callgraph,"",@"SHT_CUDA_CALLGRAPH"
	.align	4
	.sectionentsize	8
	.align		4
        /*0000*/ 	.word	0x00000000
	.align		4
        /*0004*/ 	.word	0xffffffff
	.align		4
        /*0008*/ 	.word	0x00000000
	.align		4
        /*000c*/ 	.word	0xfffffffe
	.align		4
        /*0010*/ 	.word	0x00000000
	.align		4
        /*0014*/ 	.word	0xfffffffd
	.align		4
        /*0018*/ 	.word	0x00000000
	.align		4
        /*001c*/ 	.word	0xfffffffc


//--------------------- .text._Z4mudav            --------------------------
	.section	.text._Z4mudav,"ax",@progbits
	.align	128
        .global         _Z4mudav
        .type           _Z4mudav,@function
        .size           _Z4mudav,(.L_x_1 - _Z4mudav)
        .other          _Z4mudav,@"STO_CUDA_ENTRY STV_DEFAULT"
_Z4mudav:
.text._Z4mudav:
[----:B------:R-:W-:Y:S01]  /*0000*/  LDC R1, c[0x0][0x37c] ;  /* 0x0000df00ff017b82 */ /* 0x000fe20000000800 */
[----:B------:R-:W-:Y:S05]  /*0010*/  EXIT ;  /* 0x000000000000794d */ /* 0x000fea0003800000 */
.L_x_0:
[----:B------:R-:W-:-:S00]  /*0020*/  BRA `(.L_x_0) ;  /* 0xfffffffc00fc7947 */ /* 0x000fc0000383ffff */
[----:B------:R-:W-:-:S00]  /*0030*/  NOP ;  /* 0x0000000000007918 */ /* 0x000fc00000000000 */
        /* <DEDUP_REMOVED lines=12> */
.L_x_1:


//--------------------- .nv.shared.reserved.0     --------------------------
	.section	.nv.shared.reserved.0,"aw",@nobits
	.weak		__nv_reservedSMEM_offset_0_alias
	.size		__nv_reservedSMEM_offset_0_alias, 0, 64
	.other		__nv_reservedSMEM_offset_0_alias,@"STO_CUDA_RESERVED_SHARED STV_DEFAULT"
__nv_reservedSMEM_offset_0_alias:
	.zero		0
	.zero		64


//--------------------- .nv.constant0._Z4mudav    --------------------------
	.section	.nv.constant0._Z4mudav,"a",@progbits
	.sectionflags	@""
	.align	4
.nv.constant0._Z4mudav:
	.zero		896


//--------------------- SYMBOLS --------------------------

	.type		.nv.reservedSmem.offset0,@object
	.size		.nv.reservedSmem.offset0,0x4
